	.headerflags	@"EF_CUDA_TEXMODE_UNIFIED EF_CUDA_64BIT_ADDRESS EF_CUDA_ACCELERATORS EF_CUDA_SM90 EF_CUDA_VIRTUAL_SM(EF_CUDA_SM90)"
	.elftype	@"ET_EXEC"


//--------------------- .nv.info                  --------------------------
	.section	.nv.info,"",@"SHT_CUDA_INFO"
	.align	4


	//----- nvinfo : EIATTR_REGCOUNT
	.align		4
        /*0000*/ 	.byte	0x04, 0x2f
        /*0002*/ 	.short	(.L_3 - .L_2)
	.align		4
.L_2:
        /*0004*/ 	.word	index@(triton_poi_fused__native_batch_norm_legit_no_training_relu_32)
        /*0008*/ 	.word	0x00000011


	//----- nvinfo : EIATTR_MIN_STACK_SIZE
	.align		4
.L_3:
        /*000c*/ 	.byte	0x04, 0x12
        /*000e*/ 	.short	(.L_5 - .L_4)
	.align		4
.L_4:
        /*0010*/ 	.word	index@(triton_poi_fused__native_batch_norm_legit_no_training_relu_32)
        /*0014*/ 	.word	0x00000000


	//----- nvinfo : EIATTR_FRAME_SIZE
	.align		4
.L_5:
        /*0018*/ 	.byte	0x04, 0x11
        /*001a*/ 	.short	(.L_7 - .L_6)
	.align		4
.L_6:
        /*001c*/ 	.word	index@(triton_poi_fused__native_batch_norm_legit_no_training_relu_32)
        /*0020*/ 	.word	0x00000000


	//----- nvinfo : EIATTR_MIN_STACK_SIZE
	.align		4
.L_7:
        /*0024*/ 	.byte	0x04, 0x12
        /*0026*/ 	.short	(.L_9 - .L_8)
	.align		4
.L_8:
        /*0028*/ 	.word	index@(triton_poi_fused__native_batch_norm_legit_no_training_relu_32)
        /*002c*/ 	.word	0x00000000
.L_9:


//--------------------- .nv.info.triton_poi_fused__native_batch_norm_legit_no_training_relu_32 --------------------------
	.section	.nv.info.triton_poi_fused__native_batch_norm_legit_no_training_relu_32,"",@"SHT_CUDA_INFO"
	.sectionflags	@""
	.align	4


	//----- nvinfo : EIATTR_CUDA_API_VERSION
	.align		4
        /*0000*/ 	.byte	0x04, 0x37
        /*0002*/ 	.short	(.L_11 - .L_10)
.L_10:
        /*0004*/ 	.word	0x0000007c


	//----- nvinfo : EIATTR_KPARAM_INFO
	.align		4
.L_11:
        /*0008*/ 	.byte	0x04, 0x17
        /*000a*/ 	.short	(.L_13 - .L_12)
.L_12:
        /*000c*/ 	.word	0x00000000
        /*0010*/ 	.short	0x0006
        /*0012*/ 	.short	0x0030
        /*0014*/ 	.byte	0x00, 0xf0, 0x11, 0x00


	//----- nvinfo : EIATTR_KPARAM_INFO
	.align		4
.L_13:
        /*0018*/ 	.byte	0x04, 0x17
        /*001a*/ 	.short	(.L_15 - .L_14)
.L_14:
        /*001c*/ 	.word	0x00000000
        /*0020*/ 	.short	0x0005
        /*0022*/ 	.short	0x0028
        /*0024*/ 	.byte	0x00, 0xf4, 0x21, 0x00


	//----- nvinfo : EIATTR_KPARAM_INFO
	.align		4
.L_15:
        /*0028*/ 	.byte	0x04, 0x17
        /*002a*/ 	.short	(.L_17 - .L_16)
.L_16:
        /*002c*/ 	.word	0x00000000
        /*0030*/ 	.short	0x0004
        /*0032*/ 	.short	0x0020
        /*0034*/ 	.byte	0x00, 0xf4, 0x21, 0x00


	//----- nvinfo : EIATTR_KPARAM_INFO
	.align		4
.L_17:
        /*0038*/ 	.byte	0x04, 0x17
        /*003a*/ 	.short	(.L_19 - .L_18)
.L_18:
        /*003c*/ 	.word	0x00000000
        /*0040*/ 	.short	0x0003
        /*0042*/ 	.short	0x0018
        /*0044*/ 	.byte	0x00, 0xf4, 0x21, 0x00


	//----- nvinfo : EIATTR_KPARAM_INFO
	.align		4
.L_19:
        /*0048*/ 	.byte	0x04, 0x17
        /*004a*/ 	.short	(.L_21 - .L_20)
.L_20:
        /*004c*/ 	.word	0x00000000
        /*0050*/ 	.short	0x0002
        /*0052*/ 	.short	0x0010
        /*0054*/ 	.byte	0x00, 0xf4, 0x21, 0x00


	//----- nvinfo : EIATTR_KPARAM_INFO
	.align		4
.L_21:
        /*0058*/ 	.byte	0x04, 0x17
        /*005a*/ 	.short	(.L_23 - .L_22)
.L_22:
        /*005c*/ 	.word	0x00000000
        /*0060*/ 	.short	0x0001
        /*0062*/ 	.short	0x0008
        /*0064*/ 	.byte	0x00, 0xf4, 0x21, 0x00


	//----- nvinfo : EIATTR_KPARAM_INFO
	.align		4
.L_23:
        /*0068*/ 	.byte	0x04, 0x17
        /*006a*/ 	.short	(.L_25 - .L_24)
.L_24:
        /*006c*/ 	.word	0x00000000
        /*0070*/ 	.short	0x0000
        /*0072*/ 	.short	0x0000
        /*0074*/ 	.byte	0x00, 0xf4, 0x21, 0x00


	//----- nvinfo : EIATTR_SPARSE_MMA_MASK
	.align		4
.L_25:
        /*0078*/ 	.byte	0x03, 0x50
        /*007a*/ 	.short	0x0000


	//----- nvinfo : EIATTR_MAXREG_COUNT
	.align		4
        /*007c*/ 	.byte	0x03, 0x1b
        /*007e*/ 	.short	0x00ff


	//----- nvinfo : EIATTR_EXIT_INSTR_OFFSETS
	.align		4
        /*0080*/ 	.byte	0x04, 0x1c
        /*0082*/ 	.short	(.L_27 - .L_26)


	//   ....[0]....
.L_26:
        /*0084*/ 	.word	0x000003c0


	//----- nvinfo : EIATTR_REQNTID
	.align		4
.L_27:
        /*0088*/ 	.byte	0x04, 0x10
        /*008a*/ 	.short	(.L_29 - .L_28)
.L_28:
        /*008c*/ 	.word	0x00000080
        /*0090*/ 	.word	0x00000001
        /*0094*/ 	.word	0x00000001


	//----- nvinfo : EIATTR_CBANK_PARAM_SIZE
	.align		4
.L_29:
        /*0098*/ 	.byte	0x03, 0x19
        /*009a*/ 	.short	0x0034


	//----- nvinfo : EIATTR_PARAM_CBANK
	.align		4
        /*009c*/ 	.byte	0x04, 0x0a
        /*009e*/ 	.short	(.L_31 - .L_30)
	.align		4
.L_30:
        /*00a0*/ 	.word	index@(.nv.constant0.triton_poi_fused__native_batch_norm_legit_no_training_relu_32)
        /*00a4*/ 	.short	0x0210
        /*00a6*/ 	.short	0x0034


	//----- nvinfo : EIATTR_SW_WAR
	.align		4
.L_31:
        /*00a8*/ 	.byte	0x04, 0x36
        /*00aa*/ 	.short	(.L_33 - .L_32)
.L_32:
        /*00ac*/ 	.word	0x00000008
.L_33:


//--------------------- .nv.callgraph             --------------------------
	.section	.nv.callgraph,"",@"SHT_CUDA_CALLGRAPH"
	.align	4
	.sectionentsize	8
	.align		4
        /*0000*/ 	.word	0x00000000
	.align		4
        /*0004*/ 	.word	0xffffffff
	.align		4
        /*0008*/ 	.word	0x00000000
	.align		4
        /*000c*/ 	.word	0xfffffffe
	.align		4
        /*0010*/ 	.word	0x00000000
	.align		4
        /*0014*/ 	.word	0xfffffffd
	.align		4
        /*0018*/ 	.word	0x00000000
	.align		4
        /*001c*/ 	.word	0xfffffffc


//--------------------- .nv.constant4             --------------------------
	.section	.nv.constant4,"a",@progbits
	.align	8
	.align		8
.nv.constant4:
        /*0000*/ 	.dword	_$_str
	.align		8
        /*0008*/ 	.dword	_$_str_$_2


//--------------------- .text.triton_poi_fused__native_batch_norm_legit_no_training_relu_32 --------------------------
	.section	.text.triton_poi_fused__native_batch_norm_legit_no_training_relu_32,"ax",@progbits
	.align	128
        .global         triton_poi_fused__native_batch_norm_legit_no_training_relu_32
        .type           triton_poi_fused__native_batch_norm_legit_no_training_relu_32,@function
        .size           triton_poi_fused__native_batch_norm_legit_no_training_relu_32,(.L_x_1 - triton_poi_fused__native_batch_norm_legit_no_training_relu_32)
        .other          triton_poi_fused__native_batch_norm_legit_no_training_relu_32,@"STO_CUDA_ENTRY STV_DEFAULT"
triton_poi_fused__native_batch_norm_legit_no_training_relu_32:
.text.triton_poi_fused__native_batch_norm_legit_no_training_relu_32:
[----:B------:R-:W-:Y:S01]  /*0000*/  LDC R1, c[0x0][0x28] ;  /* 0x00000a00ff017b82 */ /* 0x000fe20000000800 */
[----:B------:R-:W1:Y:S07]  /*0010*/  S2R R0, SR_TID.X ;  /* 0x0000000000007919 */ /* 0x000e6e0000002100 */
[----:B------:R-:W2:Y:S01]  /*0020*/  LDC.64 R6, c[0x0][0x220] ;  /* 0x00008800ff067b82 */ /* 0x000ea20000000a00 */
[----:B------:R-:W-:Y:S01]  /*0030*/  ULDC.64 UR4, c[0x0][0x208] ;  /* 0x0000820000047ab9 */ /* 0x000fe20000000a00 */
[----:B------:R-:W3:Y:S06]  /*0040*/  S2R R5, SR_CTAID.X ;  /* 0x0000000000057919 */ /* 0x000eec0000002500 */
[----:B------:R-:W4:Y:S08]  /*0050*/  LDC.64 R8, c[0x0][0x228] ;  /* 0x00008a00ff087b82 */ /* 0x000f300000000a00 */
[----:B------:R-:W5:Y:S01]  /*0060*/  LDC.64 R10, c[0x0][0x230] ;  /* 0x00008c00ff0a7b82 */ /* 0x000f620000000a00 */
[----:B-1----:R-:W-:Y:S01]  /*0070*/  IMAD.SHL.U32 R0, R0, 0x2, RZ ;  /* 0x0000000200007824 */ /* 0x002fe200078e00ff */
[----:B---3--:R-:W-:-:S04]  /*0080*/  SHF.R.S32.HI R3, RZ, 0x17, R5 ;  /* 0x00000017ff037819 */ /* 0x008fc80000011405 */
[----:B------:R-:W-:Y:S02]  /*0090*/  LOP3.LUT R0, R0, 0xfe, RZ, 0xc0, !PT ;  /* 0x000000fe00007812 */ /* 0x000fe400078ec0ff */
[----:B------:R-:W-:Y:S02]  /*00a0*/  SGXT R3, R3, 0x1 ;  /* 0x000000010303781a */ /* 0x000fe40000000200 */
[----:B------:R-:W-:Y:S02]  /*00b0*/  LEA R0, R5, R0, 0x8 ;  /* 0x0000000005007211 */ /* 0x000fe400078e40ff */
[----:B------:R-:W1:Y:S02]  /*00c0*/  LDC.64 R4, c[0x0][0x218] ;  /* 0x00008600ff047b82 */ /* 0x000e640000000a00 */
[----:B------:R-:W-:-:S04]  /*00d0*/  LEA.HI R3, R3, R0, RZ, 0x2 ;  /* 0x0000000003037211 */ /* 0x000fc800078f10ff */
[--C-:B------:R-:W-:Y:S02]  /*00e0*/  SHF.R.S32.HI R2, RZ, 0x2, R3.reuse ;  /* 0x00000002ff027819 */ /* 0x100fe40000011403 */
[----:B------:R-:W-:-:S04]  /*00f0*/  SHF.R.S32.HI R3, RZ, 0x1f, R3 ;  /* 0x0000001fff037819 */ /* 0x000fc80000011403 */
[----:B------:R-:W-:-:S04]  /*0100*/  LEA.HI R3, R3, R2, RZ, 0x8 ;  /* 0x0000000203037211 */ /* 0x000fc800078f40ff */
[----:B------:R-:W-:-:S05]  /*0110*/  LOP3.LUT R3, R3, 0xffffff00, RZ, 0xc0, !PT ;  /* 0xffffff0003037812 */ /* 0x000fca00078ec0ff */
[----:B------:R-:W-:Y:S02]  /*0120*/  IMAD.IADD R13, R2, 0x1, -R3 ;  /* 0x00000001020d7824 */ /* 0x000fe400078e0a03 */
[----:B------:R-:W3:Y:S02]  /*0130*/  LDC.64 R2, c[0x0][0x210] ;  /* 0x00008400ff027b82 */ /* 0x000ee40000000a00 */
[----:B--2---:R-:W-:-:S06]  /*0140*/  IMAD.WIDE R6, R13, 0x4, R6 ;  /* 0x000000040d067825 */ /* 0x004fcc00078e0206 */
[----:B------:R-:W2:Y:S01]  /*0150*/  LDG.E.EL R6, desc[UR4][R6.64] ;  /* 0x0000000406067981 */ /* 0x000ea2000c2e1900 */
[----:B-1----:R-:W-:-:S05]  /*0160*/  IMAD.WIDE R4, R13, 0x4, R4 ;  /* 0x000000040d047825 */ /* 0x002fca00078e0204 */
[----:B------:R1:W2:Y:S01]  /*0170*/  LDG.E.EL R12, desc[UR4][R4.64] ;  /* 0x00000004040c7981 */ /* 0x0002a2000c2e1900 */
[----:B----4-:R-:W-:-:S04]  /*0180*/  IMAD.WIDE R8, R13, 0x4, R8 ;  /* 0x000000040d087825 */ /* 0x010fc800078e0208 */
[----:B-----5:R-:W-:Y:S02]  /*0190*/  IMAD.WIDE R10, R13, 0x4, R10 ;  /* 0x000000040d0a7825 */ /* 0x020fe400078e020a */
[----:B------:R4:W5:Y:S02]  /*01a0*/  LDG.E.EL R8, desc[UR4][R8.64] ;  /* 0x0000000408087981 */ /* 0x000964000c2e1900 */
[----:B---3--:R-:W-:Y:S02]  /*01b0*/  IMAD.WIDE R2, R0, 0x4, R2 ;  /* 0x0000000400027825 */ /* 0x008fe400078e0202 */
[----:B------:R-:W5:Y:S01]  /*01c0*/  LDG.E.EL R11, desc[UR4][R10.64] ;  /* 0x000000040a0b7981 */ /* 0x000f62000c2e1900 */
[----:B------:R-:W-:Y:S01]  /*01d0*/  HFMA2.MMA R14, -RZ, RZ, 1.625, 0 ;  /* 0x3e800000ff0e7435 */ /* 0x000fe200000001ff */
[----:B-1----:R-:W1:Y:S02]  /*01e0*/  LDC.64 R4, c[0x0][0x238] ;  /* 0x00008e00ff047b82 */ /* 0x002e640000000a00 */
[----:B------:R-:W3:Y:S01]  /*01f0*/  LDG.E.64 R2, desc[UR4][R2.64] ;  /* 0x0000000402027981 */ /* 0x000ee2000c1e1b00 */
[----:B----4-:R-:W-:-:S04]  /*0200*/  SHF.R.S32.HI R9, RZ, 0x1f, R0 ;  /* 0x0000001fff097819 */ /* 0x010fc80000011400 */
[----:B------:R-:W-:-:S04]  /*0210*/  LEA.HI R9, R9, R0, RZ, 0xa ;  /* 0x0000000009097211 */ /* 0x000fc800078f50ff */
[----:B------:R-:W-:Y:S02]  /*0220*/  LOP3.LUT R13, R9, 0xfffffc00, RZ, 0xc0, !PT ;  /* 0xfffffc00090d7812 */ /* 0x000fe400078ec0ff */
[----:B------:R-:W-:-:S03]  /*0230*/  SHF.R.S32.HI R9, RZ, 0xa, R9 ;  /* 0x0000000aff097819 */ /* 0x000fc60000011409 */
[----:B------:R-:W-:-:S04]  /*0240*/  IMAD.IADD R0, R0, 0x1, -R13 ;  /* 0x0000000100007824 */ /* 0x000fc800078e0a0d */
[----:B------:R-:W-:-:S04]  /*0250*/  IMAD R9, R9, 0x1800, R0 ;  /* 0x0000180009097824 */ /* 0x000fc800078e0200 */
[----:B-1----:R-:W-:-:S04]  /*0260*/  IMAD.WIDE R4, R9, 0x4, R4 ;  /* 0x0000000409047825 */ /* 0x002fc800078e0204 */
[----:B--2---:R-:W-:-:S04]  /*0270*/  FADD R6, R6, 0.0010000000474974513054 ;  /* 0x3a83126f06067421 */ /* 0x004fc80000000000 */
[----:B------:R-:W1:Y:S02]  /*0280*/  MUFU.SQRT R7, R6 ;  /* 0x0000000600077308 */ /* 0x000e640000002000 */
[C---:B-1----:R-:W-:Y:S02]  /*0290*/  FSETP.GT.AND P0, PT, R7.reuse, 8.50705917302346158658e+37, PT ;  /* 0x7e8000000700780b */ /* 0x042fe40003f04000 */
[----:B------:R-:W-:-:S11]  /*02a0*/  FSETP.GEU.AND P1, PT, R7, 1.175494350822287508e-38, PT ;  /* 0x008000000700780b */ /* 0x000fd60003f2e000 */
[----:B------:R-:W-:-:S04]  /*02b0*/  @P0 FMUL R7, R7, 0.25 ;  /* 0x3e80000007070820 */ /* 0x000fc80000400000 */
[----:B------:R-:W-:-:S06]  /*02c0*/  @!P1 FMUL R7, R7, 16777216 ;  /* 0x4b80000007079820 */ /* 0x000fcc0000400000 */
[----:B------:R-:W1:Y:S01]  /*02d0*/  MUFU.RCP R7, R7 ;  /* 0x0000000700077308 */ /* 0x000e620000001000 */
[----:B------:R-:W-:Y:S01]  /*02e0*/  FSEL R14, R14, 1, P0 ;  /* 0x3f8000000e0e7808 */ /* 0x000fe20000000000 */
[----:B---3--:R-:W-:-:S04]  /*02f0*/  FADD R2, R2, -R12 ;  /* 0x8000000c02027221 */ /* 0x008fc80000000000 */
[----:B------:R-:W-:Y:S01]  /*0300*/  @!P1 FMUL R14, R14, 16777216 ;  /* 0x4b8000000e0e9820 */ /* 0x000fe20000400000 */
[----:B------:R-:W-:-:S03]  /*0310*/  FADD R3, R3, -R12 ;  /* 0x8000000c03037221 */ /* 0x000fc60000000000 */
[----:B-1----:R-:W-:-:S04]  /*0320*/  FMUL R14, R7, R14 ;  /* 0x0000000e070e7220 */ /* 0x002fc80000400000 */
[-C--:B------:R-:W-:Y:S01]  /*0330*/  FMUL R2, R2, R14.reuse ;  /* 0x0000000e02027220 */ /* 0x080fe20000400000 */
[----:B------:R-:W-:-:S03]  /*0340*/  FMUL R14, R3, R14 ;  /* 0x0000000e030e7220 */ /* 0x000fc60000400000 */
[C-C-:B-----5:R-:W-:Y:S01]  /*0350*/  FFMA R2, R8.reuse, R2, R11.reuse ;  /* 0x0000000208027223 */ /* 0x160fe2000000000b */
[----:B------:R-:W-:-:S04]  /*0360*/  FFMA R14, R8, R14, R11 ;  /* 0x0000000e080e7223 */ /* 0x000fc8000000000b */
[----:B------:R-:W-:Y:S02]  /*0370*/  FSETP.GEU.AND P0, PT, R2, RZ, PT ;  /* 0x000000ff0200720b */ /* 0x000fe40003f0e000 */
[----:B------:R-:W-:Y:S02]  /*0380*/  FSETP.GEU.AND P1, PT, R14, RZ, PT ;  /* 0x000000ff0e00720b */ /* 0x000fe40003f2e000 */
[----:B------:R-:W-:Y:S02]  /*0390*/  FSEL R2, R2, RZ, P0 ;  /* 0x000000ff02027208 */ /* 0x000fe40000000000 */
[----:B------:R-:W-:-:S05]  /*03a0*/  FSEL R3, R14, RZ, P1 ;  /* 0x000000ff0e037208 */ /* 0x000fca0000800000 */
[----:B------:R-:W-:Y:S01]  /*03b0*/  STG.E.64 desc[UR4][R4.64], R2 ;  /* 0x0000000204007986 */ /* 0x000fe2000c101b04 */
[----:B------:R-:W-:Y:S05]  /*03c0*/  EXIT ;  /* 0x000000000000794d */ /* 0x000fea0003800000 */
.L_x_0:
[----:B------:R-:W-:-:S00]  /*03d0*/  BRA `(.L_x_0) ;  /* 0xfffffffc00fc7947 */ /* 0x000fc0000383ffff */
[----:B------:R-:W-:-:S00]  /*03e0*/  NOP ;  /* 0x0000000000007918 */ /* 0x000fc00000000000 */
        /* <DEDUP_REMOVED lines=9> */
.L_x_1:


//--------------------- .nv.global.init           --------------------------
	.section	.nv.global.init,"aw",@progbits
.nv.global.init:
	.type		_$_str,@object
	.size		_$_str,(_$_str_$_2 - _$_str)
_$_str:
        /*0000*/ 	.byte	0x5f, 0x5f, 0x43, 0x55, 0x44, 0x41, 0x5f, 0x46, 0x54, 0x5a, 0x00
	.type		_$_str_$_2,@object
	.size		_$_str_$_2,(.L_1 - _$_str_$_2)
_$_str_$_2:
        /*000b*/ 	.byte	0x5f, 0x5f, 0x43, 0x55, 0x44, 0x41, 0x5f, 0x50, 0x52, 0x45, 0x43, 0x5f, 0x53, 0x51, 0x52, 0x54
        /*001b*/ 	.byte	0x00
.L_1:


//--------------------- .nv.constant0.triton_poi_fused__native_batch_norm_legit_no_training_relu_32 --------------------------
	.section	.nv.constant0.triton_poi_fused__native_batch_norm_legit_no_training_relu_32,"a",@progbits
	.sectionflags	@""
	.align	4
.nv.constant0.triton_poi_fused__native_batch_norm_legit_no_training_relu_32:
	.zero		580
